//
// Generated by NVIDIA NVVM Compiler
//
// Compiler Build ID: CL-36424714
// Cuda compilation tools, release 13.0, V13.0.88
// Based on NVVM 20.0.0
//

.version 9.0
.target sm_100
.address_size 64

	// .globl	_Z3dotPfS_S_
// _ZZ3dotPfS_S_E4temp has been demoted

.visible .entry _Z3dotPfS_S_(
	.param .u64 .ptr .align 1 _Z3dotPfS_S__param_0,
	.param .u64 .ptr .align 1 _Z3dotPfS_S__param_1,
	.param .u64 .ptr .align 1 _Z3dotPfS_S__param_2
)
{
	.reg .pred 	%p<3>;
	.reg .b32 	%r<14>;
	.reg .b32 	%f<72>;
	.reg .b64 	%rd<10>;
	// demoted variable
	.shared .align 4 .b8 _ZZ3dotPfS_S_E4temp[2048];
	ld.param.u64 	%rd2, [_Z3dotPfS_S__param_0];
	ld.param.u64 	%rd3, [_Z3dotPfS_S__param_1];
	ld.param.u64 	%rd1, [_Z3dotPfS_S__param_2];
	cvta.to.global.u64 	%rd4, %rd3;
	cvta.to.global.u64 	%rd5, %rd2;
	mov.u32 	%r3, %tid.x;
	mov.u32 	%r4, %ctaid.x;
	mov.u32 	%r5, %ntid.x;
	mad.lo.s32 	%r6, %r4, %r5, %r3;
	mul.wide.s32 	%rd6, %r6, 4;
	add.s64 	%rd7, %rd5, %rd6;
	ld.global.f32 	%f3, [%rd7];
	add.s64 	%rd8, %rd4, %rd6;
	ld.global.f32 	%f4, [%rd8];
	mul.f32 	%f5, %f3, %f4;
	shl.b32 	%r7, %r3, 2;
	mov.u32 	%r8, _ZZ3dotPfS_S_E4temp;
	add.s32 	%r9, %r8, %r7;
	st.shared.f32 	[%r9], %f5;
	bar.sync 	0;
	setp.ne.s32 	%p1, %r3, 0;
	@%p1 bra 	$L__BB0_4;
	mov.f32 	%f71, 0f00000000;
	mov.b32 	%r13, 64;
$L__BB0_2:
	add.s32 	%r12, %r8, %r13;
	ld.shared.f32 	%f7, [%r12+-64];
	add.f32 	%f8, %f71, %f7;
	ld.shared.f32 	%f9, [%r12+-60];
	add.f32 	%f10, %f8, %f9;
	ld.shared.f32 	%f11, [%r12+-56];
	add.f32 	%f12, %f10, %f11;
	ld.shared.f32 	%f13, [%r12+-52];
	add.f32 	%f14, %f12, %f13;
	ld.shared.f32 	%f15, [%r12+-48];
	add.f32 	%f16, %f14, %f15;
	ld.shared.f32 	%f17, [%r12+-44];
	add.f32 	%f18, %f16, %f17;
	ld.shared.f32 	%f19, [%r12+-40];
	add.f32 	%f20, %f18, %f19;
	ld.shared.f32 	%f21, [%r12+-36];
	add.f32 	%f22, %f20, %f21;
	ld.shared.f32 	%f23, [%r12+-32];
	add.f32 	%f24, %f22, %f23;
	ld.shared.f32 	%f25, [%r12+-28];
	add.f32 	%f26, %f24, %f25;
	ld.shared.f32 	%f27, [%r12+-24];
	add.f32 	%f28, %f26, %f27;
	ld.shared.f32 	%f29, [%r12+-20];
	add.f32 	%f30, %f28, %f29;
	ld.shared.f32 	%f31, [%r12+-16];
	add.f32 	%f32, %f30, %f31;
	ld.shared.f32 	%f33, [%r12+-12];
	add.f32 	%f34, %f32, %f33;
	ld.shared.f32 	%f35, [%r12+-8];
	add.f32 	%f36, %f34, %f35;
	ld.shared.f32 	%f37, [%r12+-4];
	add.f32 	%f38, %f36, %f37;
	ld.shared.f32 	%f39, [%r12];
	add.f32 	%f40, %f38, %f39;
	ld.shared.f32 	%f41, [%r12+4];
	add.f32 	%f42, %f40, %f41;
	ld.shared.f32 	%f43, [%r12+8];
	add.f32 	%f44, %f42, %f43;
	ld.shared.f32 	%f45, [%r12+12];
	add.f32 	%f46, %f44, %f45;
	ld.shared.f32 	%f47, [%r12+16];
	add.f32 	%f48, %f46, %f47;
	ld.shared.f32 	%f49, [%r12+20];
	add.f32 	%f50, %f48, %f49;
	ld.shared.f32 	%f51, [%r12+24];
	add.f32 	%f52, %f50, %f51;
	ld.shared.f32 	%f53, [%r12+28];
	add.f32 	%f54, %f52, %f53;
	ld.shared.f32 	%f55, [%r12+32];
	add.f32 	%f56, %f54, %f55;
	ld.shared.f32 	%f57, [%r12+36];
	add.f32 	%f58, %f56, %f57;
	ld.shared.f32 	%f59, [%r12+40];
	add.f32 	%f60, %f58, %f59;
	ld.shared.f32 	%f61, [%r12+44];
	add.f32 	%f62, %f60, %f61;
	ld.shared.f32 	%f63, [%r12+48];
	add.f32 	%f64, %f62, %f63;
	ld.shared.f32 	%f65, [%r12+52];
	add.f32 	%f66, %f64, %f65;
	ld.shared.f32 	%f67, [%r12+56];
	add.f32 	%f68, %f66, %f67;
	ld.shared.f32 	%f69, [%r12+60];
	add.f32 	%f71, %f68, %f69;
	add.s32 	%r13, %r13, 128;
	setp.ne.s32 	%p2, %r13, 2112;
	@%p2 bra 	$L__BB0_2;
	cvta.to.global.u64 	%rd9, %rd1;
	atom.global.add.f32 	%f70, [%rd9], %f71;
$L__BB0_4:
	ret;

}


// ===== COMPILED SASS (sm_100) =====

	.target	sm_100

	.elftype	@"ET_EXEC"


//--------------------- .note.nv.tkinfo           --------------------------
	.section	.note.nv.tkinfo,"",@"SHT_NOTE"
	.sectionflags	@"SHF_NOTE_NV_TKINFO"
	.tkinfo
        /*0018*/ 	.word	0x00000002
        /*0030*/ 	.string	""
        /*0030*/ 	.string	"ptxas"
        /*0030*/ 	.string	"Cuda compilation tools, release 13.0, V13.0.88"
        /*0030*/ 	.string	"Build cuda_13.0.r13.0/compiler.36424714_0"
        /*0030*/ 	.string	"-arch sm_100 -m 64 "



//--------------------- .note.nv.cuinfo           --------------------------
	.section	.note.nv.cuinfo,"",@"SHT_NOTE"
	.sectionflags	@"SHF_NOTE_NV_CUINFO"
        /*0018*/ 	.short	0x0002
        /*001a*/ 	.short	0x0064
        /*001c*/ 	.short	0x0082
	.zero		2


//--------------------- .nv.info                  --------------------------
	.section	.nv.info,"",@"SHT_CUDA_INFO"
	.align	4


	//----- nvinfo : EIATTR_REGCOUNT
	.align		4
        /*0000*/ 	.byte	0x04, 0x2f
        /*0002*/ 	.short	(.L_1 - .L_0)
	.align		4
.L_0:
        /*0004*/ 	.word	index@(_Z3dotPfS_S_)
        /*0008*/ 	.word	0x00000016


	//----- nvinfo : EIATTR_FRAME_SIZE
	.align		4
.L_1:
        /*000c*/ 	.byte	0x04, 0x11
        /*000e*/ 	.short	(.L_3 - .L_2)
	.align		4
.L_2:
        /*0010*/ 	.word	index@(_Z3dotPfS_S_)
        /*0014*/ 	.word	0x00000000


	//----- nvinfo : EIATTR_MIN_STACK_SIZE
	.align		4
.L_3:
        /*0018*/ 	.byte	0x04, 0x12
        /*001a*/ 	.short	(.L_5 - .L_4)
	.align		4
.L_4:
        /*001c*/ 	.word	index@(_Z3dotPfS_S_)
        /*0020*/ 	.word	0x00000000
.L_5:


//--------------------- .nv.compat                --------------------------
	.section	.nv.compat,"",@"SHT_CUDA_COMPAT_INFO"
	.align	4
        /*0000*/ 	.byte	0x02, 0x09, 0x00, 0x00, 0x02, 0x02, 0x01, 0x00, 0x02, 0x05, 0x05, 0x00, 0x03, 0x07, 0x01, 0x01
        /*0010*/ 	.byte	0x02, 0x03, 0x00, 0x00, 0x02, 0x06, 0x01, 0x00, 0x04, 0x0b, 0x08, 0x00, 0x09, 0x00, 0x00, 0x00
        /*0020*/ 	.byte	0x00, 0x00, 0x00, 0x00


//--------------------- .nv.info._Z3dotPfS_S_     --------------------------
	.section	.nv.info._Z3dotPfS_S_,"",@"SHT_CUDA_INFO"
	.sectionflags	@""
	.align	4


	//----- nvinfo : EIATTR_CUDA_API_VERSION
	.align		4
        /*0000*/ 	.byte	0x04, 0x37
        /*0002*/ 	.short	(.L_7 - .L_6)
.L_6:
        /*0004*/ 	.word	0x00000082


	//----- nvinfo : EIATTR_KPARAM_INFO
	.align		4
.L_7:
        /*0008*/ 	.byte	0x04, 0x17
        /*000a*/ 	.short	(.L_9 - .L_8)
.L_8:
        /*000c*/ 	.word	0x00000000
        /*0010*/ 	.short	0x0002
        /*0012*/ 	.short	0x0010
        /*0014*/ 	.byte	0x00, 0xf5, 0x21, 0x00


	//----- nvinfo : EIATTR_KPARAM_INFO
	.align		4
.L_9:
        /*0018*/ 	.byte	0x04, 0x17
        /*001a*/ 	.short	(.L_11 - .L_10)
.L_10:
        /*001c*/ 	.word	0x00000000
        /*0020*/ 	.short	0x0001
        /*0022*/ 	.short	0x0008
        /*0024*/ 	.byte	0x00, 0xf5, 0x21, 0x00


	//----- nvinfo : EIATTR_KPARAM_INFO
	.align		4
.L_11:
        /*0028*/ 	.byte	0x04, 0x17
        /*002a*/ 	.short	(.L_13 - .L_12)
.L_12:
        /*002c*/ 	.word	0x00000000
        /*0030*/ 	.short	0x0000
        /*0032*/ 	.short	0x0000
        /*0034*/ 	.byte	0x00, 0xf5, 0x21, 0x00


	//----- nvinfo : EIATTR_SPARSE_MMA_MASK
	.align		4
.L_13:
        /*0038*/ 	.byte	0x03, 0x50
        /*003a*/ 	.short	0x0000


	//----- nvinfo : EIATTR_MAXREG_COUNT
	.align		4
        /*003c*/ 	.byte	0x03, 0x1b
        /*003e*/ 	.short	0x00ff


	//----- nvinfo : EIATTR_NUM_BARRIERS
	.align		4
        /*0040*/ 	.byte	0x02, 0x4c
        /*0042*/ 	.byte	0x01
	.zero		1


	//----- nvinfo : EIATTR_MERCURY_ISA_VERSION
	.align		4
        /*0044*/ 	.byte	0x03, 0x5f
        /*0046*/ 	.short	0x0101


	//----- nvinfo : EIATTR_VRC_CTA_INIT_COUNT
	.align		4
        /*0048*/ 	.byte	0x02, 0x4a
	.zero		1
	.zero		1


	//----- nvinfo : EIATTR_EXIT_INSTR_OFFSETS
	.align		4
        /*004c*/ 	.byte	0x04, 0x1c
        /*004e*/ 	.short	(.L_15 - .L_14)


	//   ....[0]....
.L_14:
        /*0050*/ 	.word	0x00000140


	//   ....[1]....
        /*0054*/ 	.word	0x00000440


	//----- nvinfo : EIATTR_CBANK_PARAM_SIZE
	.align		4
.L_15:
        /*0058*/ 	.byte	0x03, 0x19
        /*005a*/ 	.short	0x0018


	//----- nvinfo : EIATTR_PARAM_CBANK
	.align		4
        /*005c*/ 	.byte	0x04, 0x0a
        /*005e*/ 	.short	(.L_17 - .L_16)
	.align		4
.L_16:
        /*0060*/ 	.word	index@(.nv.constant0._Z3dotPfS_S_)
        /*0064*/ 	.short	0x0380
        /*0066*/ 	.short	0x0018


	//----- nvinfo : EIATTR_SW_WAR
	.align		4
.L_17:
        /*0068*/ 	.byte	0x04, 0x36
        /*006a*/ 	.short	(.L_19 - .L_18)
.L_18:
        /*006c*/ 	.word	0x00000008
.L_19:


//--------------------- .nv.callgraph             --------------------------
	.section	.nv.callgraph,"",@"SHT_CUDA_CALLGRAPH"
	.align	4
	.sectionentsize	8
	.align		4
        /*0000*/ 	.word	0x00000000
	.align		4
        /*0004*/ 	.word	0xffffffff
	.align		4
        /*0008*/ 	.word	0x00000000
	.align		4
        /*000c*/ 	.word	0xfffffffe
	.align		4
        /*0010*/ 	.word	0x00000000
	.align		4
        /*0014*/ 	.word	0xfffffffd
	.align		4
        /*0018*/ 	.word	0x00000000
	.align		4
        /*001c*/ 	.word	0xfffffffc


//--------------------- .text._Z3dotPfS_S_        --------------------------
	.section	.text._Z3dotPfS_S_,"ax",@progbits
	.align	128
        .global         _Z3dotPfS_S_
        .type           _Z3dotPfS_S_,@function
        .size           _Z3dotPfS_S_,(.L_x_2 - _Z3dotPfS_S_)
        .other          _Z3dotPfS_S_,@"STO_CUDA_ENTRY STV_DEFAULT"
_Z3dotPfS_S_:
.text._Z3dotPfS_S_:
[----:B------:R-:W-:Y:S01]  /*0000*/  LDC R1, c[0x0][0x37c] ;  /* 0x0000df00ff017b82 */ /* 0x000fe20000000800 */
[----:B------:R-:W0:Y:S07]  /*0010*/  S2R R6, SR_TID.X ;  /* 0x0000000000067919 */ /* 0x000e2e0000002100 */
[----:B------:R-:W0:Y:S01]  /*0020*/  S2UR UR4, SR_CTAID.X ;  /* 0x00000000000479c3 */ /* 0x000e220000002500 */
[----:B------:R-:W1:Y:S07]  /*0030*/  LDCU.64 UR6, c[0x0][0x358] ;  /* 0x00006b00ff0677ac */ /* 0x000e6e0008000a00 */
[----:B------:R-:W0:Y:S08]  /*0040*/  LDC R7, c[0x0][0x360] ;  /* 0x0000d800ff077b82 */ /* 0x000e300000000800 */
[----:B------:R-:W2:Y:S08]  /*0050*/  LDC.64 R2, c[0x0][0x380] ;  /* 0x0000e000ff027b82 */ /* 0x000eb00000000a00 */
[----:B------:R-:W3:Y:S01]  /*0060*/  LDC.64 R4, c[0x0][0x388] ;  /* 0x0000e200ff047b82 */ /* 0x000ee20000000a00 */
[----:B0-----:R-:W-:-:S04]  /*0070*/  IMAD R7, R7, UR4, R6 ;  /* 0x0000000407077c24 */ /* 0x001fc8000f8e0206 */
[----:B--2---:R-:W-:-:S06]  /*0080*/  IMAD.WIDE R2, R7, 0x4, R2 ;  /* 0x0000000407027825 */ /* 0x004fcc00078e0202 */
[----:B-1----:R-:W2:Y:S01]  /*0090*/  LDG.E R2, desc[UR6][R2.64] ;  /* 0x0000000602027981 */ /* 0x002ea2000c1e1900 */
[----:B---3--:R-:W-:-:S06]  /*00a0*/  IMAD.WIDE R4, R7, 0x4, R4 ;  /* 0x0000000407047825 */ /* 0x008fcc00078e0204 */
[----:B------:R-:W2:Y:S01]  /*00b0*/  LDG.E R5, desc[UR6][R4.64] ;  /* 0x0000000604057981 */ /* 0x000ea2000c1e1900 */
[----:B------:R-:W0:Y:S01]  /*00c0*/  S2UR UR5, SR_CgaCtaId ;  /* 0x00000000000579c3 */ /* 0x000e220000008800 */
[----:B------:R-:W-:Y:S02]  /*00d0*/  UMOV UR4, 0x400 ;  /* 0x0000040000047882 */ /* 0x000fe40000000000 */
[----:B0-----:R-:W-:-:S06]  /*00e0*/  ULEA UR4, UR5, UR4, 0x18 ;  /* 0x0000000405047291 */ /* 0x001fcc000f8ec0ff */
[C---:B------:R-:W-:Y:S02]  /*00f0*/  LEA R7, R6.reuse, UR4, 0x2 ;  /* 0x0000000406077c11 */ /* 0x040fe4000f8e10ff */
[----:B------:R-:W-:Y:S01]  /*0100*/  ISETP.NE.AND P0, PT, R6, RZ, PT ;  /* 0x000000ff0600720c */ /* 0x000fe20003f05270 */
[----:B--2---:R-:W-:-:S05]  /*0110*/  FMUL R0, R2, R5 ;  /* 0x0000000502007220 */ /* 0x004fca0000400000 */
[----:B------:R0:W-:Y:S01]  /*0120*/  STS [R7], R0 ;  /* 0x0000000007007388 */ /* 0x0001e20000000800 */
[----:B------:R-:W-:Y:S06]  /*0130*/  BAR.SYNC.DEFER_BLOCKING 0x0 ;  /* 0x0000000000007b1d */ /* 0x000fec0000010000 */
[----:B------:R-:W-:Y:S05]  /*0140*/  @P0 EXIT ;  /* 0x000000000000094d */ /* 0x000fea0003800000 */
[----:B0-----:R-:W-:Y:S01]  /*0150*/  HFMA2 R7, -RZ, RZ, 0, 0 ;  /* 0x00000000ff077431 */ /* 0x001fe200000001ff */
[----:B------:R-:W-:-:S07]  /*0160*/  MOV R0, 0x40 ;  /* 0x0000004000007802 */ /* 0x000fce0000000f00 */
.L_x_0:
[----:B------:R-:W0:Y:S04]  /*0170*/  LDS.128 R12, [R0+UR4+-0x40] ;  /* 0xffffc004000c7984 */ /* 0x000e280008000c00 */
[----:B------:R-:W1:Y:S04]  /*0180*/  LDS.128 R16, [R0+UR4+-0x30] ;  /* 0xffffd00400107984 */ /* 0x000e680008000c00 */
[----:B------:R-:W2:Y:S01]  /*0190*/  LDS.128 R8, [R0+UR4+-0x20] ;  /* 0xffffe00400087984 */ /* 0x000ea20008000c00 */
[----:B0-----:R-:W-:-:S03]  /*01a0*/  FADD R12, R12, R7 ;  /* 0x000000070c0c7221 */ /* 0x001fc60000000000 */
[----:B------:R-:W0:Y:S01]  /*01b0*/  LDS.128 R4, [R0+UR4+-0x10] ;  /* 0xfffff00400047984 */ /* 0x000e220008000c00 */
[----:B------:R-:W-:-:S04]  /*01c0*/  FADD R13, R12, R13 ;  /* 0x0000000d0c0d7221 */ /* 0x000fc80000000000 */
[----:B------:R-:W-:-:S04]  /*01d0*/  FADD R14, R13, R14 ;  /* 0x0000000e0d0e7221 */ /* 0x000fc80000000000 */
[----:B------:R-:W-:-:S04]  /*01e0*/  FADD R15, R14, R15 ;  /* 0x0000000f0e0f7221 */ /* 0x000fc80000000000 */
[----:B-1----:R-:W-:Y:S02]  /*01f0*/  FADD R16, R15, R16 ;  /* 0x000000100f107221 */ /* 0x002fe40000000000 */
[----:B------:R-:W1:Y:S02]  /*0200*/  LDS.128 R12, [R0+UR4] ;  /* 0x00000004000c7984 */ /* 0x000e640008000c00 */
[----:B------:R-:W-:-:S04]  /*0210*/  FADD R17, R16, R17 ;  /* 0x0000001110117221 */ /* 0x000fc80000000000 */
[----:B------:R-:W-:-:S04]  /*0220*/  FADD R18, R17, R18 ;  /* 0x0000001211127221 */ /* 0x000fc80000000000 */
[----:B------:R-:W-:-:S04]  /*0230*/  FADD R19, R18, R19 ;  /* 0x0000001312137221 */ /* 0x000fc80000000000 */
[----:B--2---:R-:W-:Y:S02]  /*0240*/  FADD R8, R19, R8 ;  /* 0x0000000813087221 */ /* 0x004fe40000000000 */
[----:B------:R-:W2:Y:S02]  /*0250*/  LDS.128 R16, [R0+UR4+0x10] ;  /* 0x0000100400107984 */ /* 0x000ea40008000c00 */
[----:B------:R-:W-:-:S04]  /*0260*/  FADD R9, R8, R9 ;  /* 0x0000000908097221 */ /* 0x000fc80000000000 */
[----:B------:R-:W-:-:S04]  /*0270*/  FADD R10, R9, R10 ;  /* 0x0000000a090a7221 */ /* 0x000fc80000000000 */
[----:B------:R-:W-:-:S04]  /*0280*/  FADD R11, R10, R11 ;  /* 0x0000000b0a0b7221 */ /* 0x000fc80000000000 */
[----:B0-----:R-:W-:Y:S02]  /*0290*/  FADD R4, R11, R4 ;  /* 0x000000040b047221 */ /* 0x001fe40000000000 */
[----:B------:R-:W0:Y:S02]  /*02a0*/  LDS.128 R8, [R0+UR4+0x20] ;  /* 0x0000200400087984 */ /* 0x000e240008000c00 */
[----:B------:R-:W-:-:S04]  /*02b0*/  FADD R5, R4, R5 ;  /* 0x0000000504057221 */ /* 0x000fc80000000000 */
[----:B------:R-:W-:-:S04]  /*02c0*/  FADD R6, R5, R6 ;  /* 0x0000000605067221 */ /* 0x000fc80000000000 */
[----:B------:R-:W-:-:S04]  /*02d0*/  FADD R7, R6, R7 ;  /* 0x0000000706077221 */ /* 0x000fc80000000000 */
[----:B-1----:R-:W-:Y:S02]  /*02e0*/  FADD R12, R7, R12 ;  /* 0x0000000c070c7221 */ /* 0x002fe40000000000 */
[----:B------:R1:W3:Y:S02]  /*02f0*/  LDS.128 R4, [R0+UR4+0x30] ;  /* 0x0000300400047984 */ /* 0x0002e40008000c00 */
[----:B------:R-:W-:-:S04]  /*0300*/  FADD R13, R12, R13 ;  /* 0x0000000d0c0d7221 */ /* 0x000fc80000000000 */
[----:B------:R-:W-:Y:S01]  /*0310*/  FADD R14, R13, R14 ;  /* 0x0000000e0d0e7221 */ /* 0x000fe20000000000 */
[----:B-1----:R-:W-:-:S03]  /*0320*/  IADD3 R0, PT, PT, R0, 0x80, RZ ;  /* 0x0000008000007810 */ /* 0x002fc60007ffe0ff */
[----:B------:R-:W-:Y:S01]  /*0330*/  FADD R15, R14, R15 ;  /* 0x0000000f0e0f7221 */ /* 0x000fe20000000000 */
[----:B------:R-:W-:-:S03]  /*0340*/  ISETP.NE.AND P0, PT, R0, 0x840, PT ;  /* 0x000008400000780c */ /* 0x000fc60003f05270 */
[----:B--2---:R-:W-:-:S04]  /*0350*/  FADD R16, R15, R16 ;  /* 0x000000100f107221 */ /* 0x004fc80000000000 */
[----:B------:R-:W-:-:S04]  /*0360*/  FADD R17, R16, R17 ;  /* 0x0000001110117221 */ /* 0x000fc80000000000 */
[----:B------:R-:W-:-:S04]  /*0370*/  FADD R18, R17, R18 ;  /* 0x0000001211127221 */ /* 0x000fc80000000000 */
[----:B------:R-:W-:-:S04]  /*0380*/  FADD R19, R18, R19 ;  /* 0x0000001312137221 */ /* 0x000fc80000000000 */
[----:B0-----:R-:W-:-:S04]  /*0390*/  FADD R8, R19, R8 ;  /* 0x0000000813087221 */ /* 0x001fc80000000000 */
[----:B------:R-:W-:-:S04]  /*03a0*/  FADD R9, R8, R9 ;  /* 0x0000000908097221 */ /* 0x000fc80000000000 */
[----:B------:R-:W-:-:S04]  /*03b0*/  FADD R10, R9, R10 ;  /* 0x0000000a090a7221 */ /* 0x000fc80000000000 */
[----:B------:R-:W-:-:S04]  /*03c0*/  FADD R11, R10, R11 ;  /* 0x0000000b0a0b7221 */ /* 0x000fc80000000000 */
[----:B---3--:R-:W-:-:S04]  /*03d0*/  FADD R4, R11, R4 ;  /* 0x000000040b047221 */ /* 0x008fc80000000000 */
[----:B------:R-:W-:-:S04]  /*03e0*/  FADD R5, R4, R5 ;  /* 0x0000000504057221 */ /* 0x000fc80000000000 */
[----:B------:R-:W-:-:S04]  /*03f0*/  FADD R6, R5, R6 ;  /* 0x0000000605067221 */ /* 0x000fc80000000000 */
[----:B------:R-:W-:Y:S01]  /*0400*/  FADD R7, R6, R7 ;  /* 0x0000000706077221 */ /* 0x000fe20000000000 */
[----:B------:R-:W-:Y:S06]  /*0410*/  @P0 BRA `(.L_x_0) ;  /* 0xfffffffc00540947 */ /* 0x000fec000383ffff */
[----:B------:R-:W0:Y:S02]  /*0420*/  LDC.64 R2, c[0x0][0x390] ;  /* 0x0000e400ff027b82 */ /* 0x000e240000000a00 */
[----:B0-----:R-:W-:Y:S01]  /*0430*/  REDG.E.ADD.F32.FTZ.RN.STRONG.GPU desc[UR6][R2.64], R7 ;  /* 0x00000007020079a6 */ /* 0x001fe2000c12f306 */
[----:B------:R-:W-:Y:S05]  /*0440*/  EXIT ;  /* 0x000000000000794d */ /* 0x000fea0003800000 */
.L_x_1:
[----:B------:R-:W-:-:S00]  /*0450*/  BRA `(.L_x_1) ;  /* 0xfffffffc00fc7947 */ /* 0x000fc0000383ffff */
[----:B------:R-:W-:-:S00]  /*0460*/  NOP ;  /* 0x0000000000007918 */ /* 0x000fc00000000000 */
        /* <DEDUP_REMOVED lines=9> */
.L_x_2:


//--------------------- .nv.shared._Z3dotPfS_S_   --------------------------
	.section	.nv.shared._Z3dotPfS_S_,"aw",@nobits
	.sectionflags	@""
	.align	4
.nv.shared._Z3dotPfS_S_:
	.zero		3072


//--------------------- .nv.shared.reserved.0     --------------------------
	.section	.nv.shared.reserved.0,"aw",@nobits
	.weak		__nv_reservedSMEM_offset_0_alias
	.size		__nv_reservedSMEM_offset_0_alias, 0, 64
	.other		__nv_reservedSMEM_offset_0_alias,@"STO_CUDA_RESERVED_SHARED STV_DEFAULT"
__nv_reservedSMEM_offset_0_alias:
	.zero		0
	.zero		64


//--------------------- .nv.constant0._Z3dotPfS_S_ --------------------------
	.section	.nv.constant0._Z3dotPfS_S_,"a",@progbits
	.sectionflags	@""
	.align	4
.nv.constant0._Z3dotPfS_S_:
	.zero		920


//--------------------- SYMBOLS --------------------------

	.type		.nv.reservedSmem.offset0,@object
	.size		.nv.reservedSmem.offset0,0x4
	.type		.nv.reservedSmem.cap,@object
	.size		.nv.reservedSmem.cap,0x4
